//
// Generated by NVIDIA NVVM Compiler
//
// Compiler Build ID: CL-36424714
// Cuda compilation tools, release 13.0, V13.0.88
// Based on NVVM 20.0.0
//

.version 9.0
.target sm_100
.address_size 64

	// .globl	matrixPowTwo

.visible .entry matrixPowTwo(
	.param .u64 .ptr .align 1 matrixPowTwo_param_0,
	.param .u32 matrixPowTwo_param_1,
	.param .u32 matrixPowTwo_param_2,
	.param .u32 matrixPowTwo_param_3,
	.param .u32 matrixPowTwo_param_4
)
{
	.reg .pred 	%p<4>;
	.reg .b32 	%r<12>;
	.reg .b64 	%rd<5>;
	.reg .b64 	%fd<3>;

	ld.param.u64 	%rd1, [matrixPowTwo_param_0];
	ld.param.u32 	%r2, [matrixPowTwo_param_1];
	ld.param.u32 	%r3, [matrixPowTwo_param_2];
	ld.param.u32 	%r4, [matrixPowTwo_param_3];
	ld.param.u32 	%r5, [matrixPowTwo_param_4];
	mov.u32 	%r6, %tid.x;
	mov.u32 	%r7, %ctaid.x;
	mad.lo.s32 	%r8, %r2, %r7, %r6;
	mov.u32 	%r9, %tid.y;
	mov.u32 	%r10, %ctaid.y;
	mad.lo.s32 	%r11, %r3, %r10, %r9;
	mad.lo.s32 	%r1, %r11, %r4, %r8;
	setp.ge.s32 	%p1, %r1, %r5;
	setp.ge.s32 	%p2, %r8, %r4;
	or.pred  	%p3, %p2, %p1;
	@%p3 bra 	$L__BB0_2;
	cvta.to.global.u64 	%rd2, %rd1;
	mul.wide.s32 	%rd3, %r1, 8;
	add.s64 	%rd4, %rd2, %rd3;
	ld.global.f64 	%fd1, [%rd4];
	mul.f64 	%fd2, %fd1, %fd1;
	st.global.f64 	[%rd4], %fd2;
$L__BB0_2:
	ret;

}


// ===== COMPILED SASS (sm_100) =====

	.target	sm_100

	.elftype	@"ET_EXEC"


//--------------------- .note.nv.tkinfo           --------------------------
	.section	.note.nv.tkinfo,"",@"SHT_NOTE"
	.sectionflags	@"SHF_NOTE_NV_TKINFO"
	.tkinfo
        /*0018*/ 	.word	0x00000002
        /*0030*/ 	.string	""
        /*0030*/ 	.string	"ptxas"
        /*0030*/ 	.string	"Cuda compilation tools, release 13.0, V13.0.88"
        /*0030*/ 	.string	"Build cuda_13.0.r13.0/compiler.36424714_0"
        /*0030*/ 	.string	"-arch sm_100 -m 64 "



//--------------------- .note.nv.cuinfo           --------------------------
	.section	.note.nv.cuinfo,"",@"SHT_NOTE"
	.sectionflags	@"SHF_NOTE_NV_CUINFO"
        /*0018*/ 	.short	0x0002
        /*001a*/ 	.short	0x0064
        /*001c*/ 	.short	0x0082
	.zero		2


//--------------------- .nv.info                  --------------------------
	.section	.nv.info,"",@"SHT_CUDA_INFO"
	.align	4


	//----- nvinfo : EIATTR_REGCOUNT
	.align		4
        /*0000*/ 	.byte	0x04, 0x2f
        /*0002*/ 	.short	(.L_1 - .L_0)
	.align		4
.L_0:
        /*0004*/ 	.word	index@(matrixPowTwo)
        /*0008*/ 	.word	0x00000008


	//----- nvinfo : EIATTR_FRAME_SIZE
	.align		4
.L_1:
        /*000c*/ 	.byte	0x04, 0x11
        /*000e*/ 	.short	(.L_3 - .L_2)
	.align		4
.L_2:
        /*0010*/ 	.word	index@(matrixPowTwo)
        /*0014*/ 	.word	0x00000000


	//----- nvinfo : EIATTR_MIN_STACK_SIZE
	.align		4
.L_3:
        /*0018*/ 	.byte	0x04, 0x12
        /*001a*/ 	.short	(.L_5 - .L_4)
	.align		4
.L_4:
        /*001c*/ 	.word	index@(matrixPowTwo)
        /*0020*/ 	.word	0x00000000
.L_5:


//--------------------- .nv.compat                --------------------------
	.section	.nv.compat,"",@"SHT_CUDA_COMPAT_INFO"
	.align	4
        /*0000*/ 	.byte	0x02, 0x09, 0x00, 0x00, 0x02, 0x02, 0x01, 0x00, 0x02, 0x05, 0x05, 0x00, 0x03, 0x07, 0x01, 0x01
        /*0010*/ 	.byte	0x02, 0x03, 0x00, 0x00, 0x02, 0x06, 0x01, 0x00, 0x04, 0x0b, 0x08, 0x00, 0x01, 0x00, 0x00, 0x00
        /*0020*/ 	.byte	0x00, 0x00, 0x00, 0x00


//--------------------- .nv.info.matrixPowTwo     --------------------------
	.section	.nv.info.matrixPowTwo,"",@"SHT_CUDA_INFO"
	.sectionflags	@""
	.align	4


	//----- nvinfo : EIATTR_CUDA_API_VERSION
	.align		4
        /*0000*/ 	.byte	0x04, 0x37
        /*0002*/ 	.short	(.L_7 - .L_6)
.L_6:
        /*0004*/ 	.word	0x00000082


	//----- nvinfo : EIATTR_KPARAM_INFO
	.align		4
.L_7:
        /*0008*/ 	.byte	0x04, 0x17
        /*000a*/ 	.short	(.L_9 - .L_8)
.L_8:
        /*000c*/ 	.word	0x00000000
        /*0010*/ 	.short	0x0004
        /*0012*/ 	.short	0x0014
        /*0014*/ 	.byte	0x00, 0xf0, 0x11, 0x00


	//----- nvinfo : EIATTR_KPARAM_INFO
	.align		4
.L_9:
        /*0018*/ 	.byte	0x04, 0x17
        /*001a*/ 	.short	(.L_11 - .L_10)
.L_10:
        /*001c*/ 	.word	0x00000000
        /*0020*/ 	.short	0x0003
        /*0022*/ 	.short	0x0010
        /*0024*/ 	.byte	0x00, 0xf0, 0x11, 0x00


	//----- nvinfo : EIATTR_KPARAM_INFO
	.align		4
.L_11:
        /*0028*/ 	.byte	0x04, 0x17
        /*002a*/ 	.short	(.L_13 - .L_12)
.L_12:
        /*002c*/ 	.word	0x00000000
        /*0030*/ 	.short	0x0002
        /*0032*/ 	.short	0x000c
        /*0034*/ 	.byte	0x00, 0xf0, 0x11, 0x00


	//----- nvinfo : EIATTR_KPARAM_INFO
	.align		4
.L_13:
        /*0038*/ 	.byte	0x04, 0x17
        /*003a*/ 	.short	(.L_15 - .L_14)
.L_14:
        /*003c*/ 	.word	0x00000000
        /*0040*/ 	.short	0x0001
        /*0042*/ 	.short	0x0008
        /*0044*/ 	.byte	0x00, 0xf0, 0x11, 0x00


	//----- nvinfo : EIATTR_KPARAM_INFO
	.align		4
.L_15:
        /*0048*/ 	.byte	0x04, 0x17
        /*004a*/ 	.short	(.L_17 - .L_16)
.L_16:
        /*004c*/ 	.word	0x00000000
        /*0050*/ 	.short	0x0000
        /*0052*/ 	.short	0x0000
        /*0054*/ 	.byte	0x00, 0xf5, 0x21, 0x00


	//----- nvinfo : EIATTR_SPARSE_MMA_MASK
	.align		4
.L_17:
        /*0058*/ 	.byte	0x03, 0x50
        /*005a*/ 	.short	0x0000


	//----- nvinfo : EIATTR_MAXREG_COUNT
	.align		4
        /*005c*/ 	.byte	0x03, 0x1b
        /*005e*/ 	.short	0x00ff


	//----- nvinfo : EIATTR_MERCURY_ISA_VERSION
	.align		4
        /*0060*/ 	.byte	0x03, 0x5f
        /*0062*/ 	.short	0x0101


	//----- nvinfo : EIATTR_VRC_CTA_INIT_COUNT
	.align		4
        /*0064*/ 	.byte	0x02, 0x4a
	.zero		1
	.zero		1


	//----- nvinfo : EIATTR_EXIT_INSTR_OFFSETS
	.align		4
        /*0068*/ 	.byte	0x04, 0x1c
        /*006a*/ 	.short	(.L_19 - .L_18)


	//   ....[0]....
.L_18:
        /*006c*/ 	.word	0x000000c0


	//   ....[1]....
        /*0070*/ 	.word	0x00000130


	//----- nvinfo : EIATTR_CBANK_PARAM_SIZE
	.align		4
.L_19:
        /*0074*/ 	.byte	0x03, 0x19
        /*0076*/ 	.short	0x0018


	//----- nvinfo : EIATTR_PARAM_CBANK
	.align		4
        /*0078*/ 	.byte	0x04, 0x0a
        /*007a*/ 	.short	(.L_21 - .L_20)
	.align		4
.L_20:
        /*007c*/ 	.word	index@(.nv.constant0.matrixPowTwo)
        /*0080*/ 	.short	0x0380
        /*0082*/ 	.short	0x0018


	//----- nvinfo : EIATTR_SW_WAR
	.align		4
.L_21:
        /*0084*/ 	.byte	0x04, 0x36
        /*0086*/ 	.short	(.L_23 - .L_22)
.L_22:
        /*0088*/ 	.word	0x00000008
.L_23:


//--------------------- .nv.callgraph             --------------------------
	.section	.nv.callgraph,"",@"SHT_CUDA_CALLGRAPH"
	.align	4
	.sectionentsize	8
	.align		4
        /*0000*/ 	.word	0x00000000
	.align		4
        /*0004*/ 	.word	0xffffffff
	.align		4
        /*0008*/ 	.word	0x00000000
	.align		4
        /*000c*/ 	.word	0xfffffffe
	.align		4
        /*0010*/ 	.word	0x00000000
	.align		4
        /*0014*/ 	.word	0xfffffffd
	.align		4
        /*0018*/ 	.word	0x00000000
	.align		4
        /*001c*/ 	.word	0xfffffffc


//--------------------- .text.matrixPowTwo        --------------------------
	.section	.text.matrixPowTwo,"ax",@progbits
	.align	128
        .global         matrixPowTwo
        .type           matrixPowTwo,@function
        .size           matrixPowTwo,(.L_x_1 - matrixPowTwo)
        .other          matrixPowTwo,@"STO_CUDA_ENTRY STV_DEFAULT"
matrixPowTwo:
.text.matrixPowTwo:
[----:B------:R-:W-:Y:S01]  /*0000*/  LDC R1, c[0x0][0x37c] ;  /* 0x0000df00ff017b82 */ /* 0x000fe20000000800 */
[----:B------:R-:W0:Y:S07]  /*0010*/  S2R R3, SR_TID.X ;  /* 0x0000000000037919 */ /* 0x000e2e0000002100 */
[----:B------:R-:W0:Y:S01]  /*0020*/  S2UR UR4, SR_CTAID.X ;  /* 0x00000000000479c3 */ /* 0x000e220000002500 */
[----:B------:R-:W1:Y:S01]  /*0030*/  LDCU.64 UR6, c[0x0][0x390] ;  /* 0x00007200ff0677ac */ /* 0x000e620008000a00 */
[----:B------:R-:W2:Y:S06]  /*0040*/  S2R R2, SR_TID.Y ;  /* 0x0000000000027919 */ /* 0x000eac0000002200 */
[----:B------:R-:W0:Y:S08]  /*0050*/  LDC.64 R4, c[0x0][0x388] ;  /* 0x0000e200ff047b82 */ /* 0x000e300000000a00 */
[----:B------:R-:W2:Y:S01]  /*0060*/  S2UR UR5, SR_CTAID.Y ;  /* 0x00000000000579c3 */ /* 0x000ea20000002600 */
[----:B0-----:R-:W-:-:S02]  /*0070*/  IMAD R0, R4, UR4, R3 ;  /* 0x0000000404007c24 */ /* 0x001fc4000f8e0203 */
[----:B--2---:R-:W-:-:S04]  /*0080*/  IMAD R3, R5, UR5, R2 ;  /* 0x0000000505037c24 */ /* 0x004fc8000f8e0202 */
[----:B-1----:R-:W-:-:S05]  /*0090*/  IMAD R5, R3, UR6, R0 ;  /* 0x0000000603057c24 */ /* 0x002fca000f8e0200 */
[----:B------:R-:W-:-:S04]  /*00a0*/  ISETP.GE.AND P0, PT, R5, UR7, PT ;  /* 0x0000000705007c0c */ /* 0x000fc8000bf06270 */
[----:B------:R-:W-:-:S13]  /*00b0*/  ISETP.GE.OR P0, PT, R0, UR6, P0 ;  /* 0x0000000600007c0c */ /* 0x000fda0008706670 */
[----:B------:R-:W-:Y:S05]  /*00c0*/  @P0 EXIT ;  /* 0x000000000000094d */ /* 0x000fea0003800000 */
[----:B------:R-:W0:Y:S01]  /*00d0*/  LDC.64 R2, c[0x0][0x380] ;  /* 0x0000e000ff027b82 */ /* 0x000e220000000a00 */
[----:B------:R-:W1:Y:S01]  /*00e0*/  LDCU.64 UR4, c[0x0][0x358] ;  /* 0x00006b00ff0477ac */ /* 0x000e620008000a00 */
[----:B0-----:R-:W-:-:S05]  /*00f0*/  IMAD.WIDE R2, R5, 0x8, R2 ;  /* 0x0000000805027825 */ /* 0x001fca00078e0202 */
[----:B-1----:R-:W2:Y:S02]  /*0100*/  LDG.E.64 R4, desc[UR4][R2.64] ;  /* 0x0000000402047981 */ /* 0x002ea4000c1e1b00 */
[----:B--2---:R-:W-:-:S07]  /*0110*/  DMUL R4, R4, R4 ;  /* 0x0000000404047228 */ /* 0x004fce0000000000 */
[----:B------:R-:W-:Y:S01]  /*0120*/  STG.E.64 desc[UR4][R2.64], R4 ;  /* 0x0000000402007986 */ /* 0x000fe2000c101b04 */
[----:B------:R-:W-:Y:S05]  /*0130*/  EXIT ;  /* 0x000000000000794d */ /* 0x000fea0003800000 */
.L_x_0:
[----:B------:R-:W-:-:S00]  /*0140*/  BRA `(.L_x_0) ;  /* 0xfffffffc00fc7947 */ /* 0x000fc0000383ffff */
[----:B------:R-:W-:-:S00]  /*0150*/  NOP ;  /* 0x0000000000007918 */ /* 0x000fc00000000000 */
        /* <DEDUP_REMOVED lines=10> */
.L_x_1:


//--------------------- .nv.shared.reserved.0     --------------------------
	.section	.nv.shared.reserved.0,"aw",@nobits
	.weak		__nv_reservedSMEM_offset_0_alias
	.size		__nv_reservedSMEM_offset_0_alias, 0, 64
	.other		__nv_reservedSMEM_offset_0_alias,@"STO_CUDA_RESERVED_SHARED STV_DEFAULT"
__nv_reservedSMEM_offset_0_alias:
	.zero		0
	.zero		64


//--------------------- .nv.constant0.matrixPowTwo --------------------------
	.section	.nv.constant0.matrixPowTwo,"a",@progbits
	.sectionflags	@""
	.align	4
.nv.constant0.matrixPowTwo:
	.zero		920


//--------------------- SYMBOLS --------------------------

	.type		.nv.reservedSmem.offset0,@object
	.size		.nv.reservedSmem.offset0,0x4
